//
// Generated by NVIDIA NVVM Compiler
//
// Compiler Build ID: CL-36424714
// Cuda compilation tools, release 13.0, V13.0.88
// Based on NVVM 20.0.0
//

.version 9.0
.target sm_100
.address_size 64

	// .globl	_Z7maxBlurPdS_jjS_jj

.visible .entry _Z7maxBlurPdS_jjS_jj(
	.param .u64 .ptr .align 1 _Z7maxBlurPdS_jjS_jj_param_0,
	.param .u64 .ptr .align 1 _Z7maxBlurPdS_jjS_jj_param_1,
	.param .u32 _Z7maxBlurPdS_jjS_jj_param_2,
	.param .u32 _Z7maxBlurPdS_jjS_jj_param_3,
	.param .u64 .ptr .align 1 _Z7maxBlurPdS_jjS_jj_param_4,
	.param .u32 _Z7maxBlurPdS_jjS_jj_param_5,
	.param .u32 _Z7maxBlurPdS_jjS_jj_param_6
)
{
	.reg .pred 	%p<106>;
	.reg .b32 	%r<82>;
	.reg .b64 	%rd<26>;
	.reg .b64 	%fd<117>;

	ld.param.u64 	%rd10, [_Z7maxBlurPdS_jjS_jj_param_1];
	ld.param.u32 	%r40, [_Z7maxBlurPdS_jjS_jj_param_2];
	ld.param.u32 	%r37, [_Z7maxBlurPdS_jjS_jj_param_3];
	ld.param.u64 	%rd11, [_Z7maxBlurPdS_jjS_jj_param_4];
	cvta.to.global.u64 	%rd1, %rd11;
	cvta.to.global.u64 	%rd2, %rd10;
	mov.u32 	%r41, %ctaid.x;
	mov.u32 	%r42, %ntid.x;
	mov.u32 	%r43, %tid.x;
	mad.lo.s32 	%r1, %r41, %r42, %r43;
	mov.u32 	%r44, %ctaid.y;
	mov.u32 	%r45, %ntid.y;
	mov.u32 	%r46, %tid.y;
	mad.lo.s32 	%r47, %r44, %r45, %r46;
	setp.ge.u32 	%p2, %r1, %r37;
	setp.ge.u32 	%p3, %r47, %r40;
	or.pred  	%p4, %p2, %p3;
	@%p4 bra 	$L__BB0_57;
	ld.param.u32 	%r70, [_Z7maxBlurPdS_jjS_jj_param_5];
	shr.u32 	%r3, %r70, 1;
	neg.s32 	%r4, %r3;
	and.b32  	%r5, %r70, -2;
	and.b32  	%r6, %r70, 2;
	mov.f64 	%fd107, 0dC12E848000000000;
	mov.u32 	%r73, %r4;
$L__BB0_2:
	ld.param.u32 	%r72, [_Z7maxBlurPdS_jjS_jj_param_6];
	setp.lt.u32 	%p5, %r5, 7;
	add.s32 	%r48, %r73, %r3;
	mul.lo.s32 	%r74, %r48, %r72;
	add.s32 	%r9, %r74, %r3;
	add.s32 	%r49, %r73, %r47;
	mul.lo.s32 	%r10, %r49, %r37;
	setp.lt.s32 	%p6, %r49, 0;
	setp.ge.u32 	%p7, %r49, %r40;
	or.pred  	%p1, %p6, %p7;
	mov.u32 	%r80, %r4;
	@%p5 bra 	$L__BB0_30;
	add.s32 	%r50, %r5, 1;
	and.b32  	%r51, %r50, -8;
	neg.s32 	%r77, %r51;
	sub.s32 	%r78, 3, %r3;
	sub.s32 	%r76, %r1, %r3;
	add.s32 	%r75, %r76, %r10;
$L__BB0_4:
	.pragma "nounroll";
	setp.lt.s32 	%p8, %r76, 0;
	setp.ge.u32 	%p9, %r76, %r37;
	or.pred  	%p10, %p8, %p9;
	or.pred  	%p11, %p1, %p10;
	mul.wide.s32 	%rd12, %r75, 8;
	add.s64 	%rd3, %rd2, %rd12;
	mul.wide.s32 	%rd13, %r74, 8;
	add.s64 	%rd4, %rd1, %rd13;
	not.pred 	%p12, %p11;
	@%p12 bra 	$L__BB0_6;
	setp.lt.f64 	%p14, %fd107, 0d0000000000000000;
	selp.f64 	%fd99, 0d0000000000000000, %fd107, %p14;
	bra.uni 	$L__BB0_7;
$L__BB0_6:
	ld.global.f64 	%fd52, [%rd3];
	ld.global.f64 	%fd53, [%rd4];
	mul.f64 	%fd54, %fd52, %fd53;
	setp.lt.f64 	%p13, %fd107, %fd54;
	selp.f64 	%fd99, %fd54, %fd107, %p13;
$L__BB0_7:
	add.s32 	%r52, %r76, 1;
	setp.lt.s32 	%p15, %r52, 0;
	setp.ge.u32 	%p16, %r52, %r37;
	or.pred  	%p17, %p15, %p16;
	or.pred  	%p18, %p1, %p17;
	@%p18 bra 	$L__BB0_9;
	ld.global.f64 	%fd55, [%rd3+8];
	ld.global.f64 	%fd56, [%rd4+8];
	mul.f64 	%fd57, %fd55, %fd56;
	setp.lt.f64 	%p19, %fd99, %fd57;
	selp.f64 	%fd100, %fd57, %fd99, %p19;
	bra.uni 	$L__BB0_10;
$L__BB0_9:
	setp.lt.f64 	%p20, %fd99, 0d0000000000000000;
	selp.f64 	%fd100, 0d0000000000000000, %fd99, %p20;
$L__BB0_10:
	add.s32 	%r53, %r76, 2;
	setp.lt.s32 	%p21, %r53, 0;
	setp.ge.u32 	%p22, %r53, %r37;
	or.pred  	%p23, %p21, %p22;
	or.pred  	%p24, %p1, %p23;
	@%p24 bra 	$L__BB0_12;
	ld.global.f64 	%fd58, [%rd3+16];
	ld.global.f64 	%fd59, [%rd4+16];
	mul.f64 	%fd60, %fd58, %fd59;
	setp.lt.f64 	%p25, %fd100, %fd60;
	selp.f64 	%fd101, %fd60, %fd100, %p25;
	bra.uni 	$L__BB0_13;
$L__BB0_12:
	setp.lt.f64 	%p26, %fd100, 0d0000000000000000;
	selp.f64 	%fd101, 0d0000000000000000, %fd100, %p26;
$L__BB0_13:
	add.s32 	%r54, %r76, 3;
	setp.lt.s32 	%p27, %r54, 0;
	setp.ge.u32 	%p28, %r54, %r37;
	or.pred  	%p29, %p27, %p28;
	or.pred  	%p30, %p1, %p29;
	@%p30 bra 	$L__BB0_15;
	ld.global.f64 	%fd61, [%rd3+24];
	ld.global.f64 	%fd62, [%rd4+24];
	mul.f64 	%fd63, %fd61, %fd62;
	setp.lt.f64 	%p31, %fd101, %fd63;
	selp.f64 	%fd102, %fd63, %fd101, %p31;
	bra.uni 	$L__BB0_16;
$L__BB0_15:
	setp.lt.f64 	%p32, %fd101, 0d0000000000000000;
	selp.f64 	%fd102, 0d0000000000000000, %fd101, %p32;
$L__BB0_16:
	add.s32 	%r55, %r76, 4;
	setp.lt.s32 	%p33, %r55, 0;
	setp.ge.u32 	%p34, %r55, %r37;
	or.pred  	%p35, %p33, %p34;
	or.pred  	%p36, %p1, %p35;
	@%p36 bra 	$L__BB0_18;
	ld.global.f64 	%fd64, [%rd3+32];
	ld.global.f64 	%fd65, [%rd4+32];
	mul.f64 	%fd66, %fd64, %fd65;
	setp.lt.f64 	%p37, %fd102, %fd66;
	selp.f64 	%fd103, %fd66, %fd102, %p37;
	bra.uni 	$L__BB0_19;
$L__BB0_18:
	setp.lt.f64 	%p38, %fd102, 0d0000000000000000;
	selp.f64 	%fd103, 0d0000000000000000, %fd102, %p38;
$L__BB0_19:
	add.s32 	%r56, %r76, 5;
	setp.lt.s32 	%p39, %r56, 0;
	setp.ge.u32 	%p40, %r56, %r37;
	or.pred  	%p41, %p39, %p40;
	or.pred  	%p42, %p1, %p41;
	@%p42 bra 	$L__BB0_21;
	ld.global.f64 	%fd67, [%rd3+40];
	ld.global.f64 	%fd68, [%rd4+40];
	mul.f64 	%fd69, %fd67, %fd68;
	setp.lt.f64 	%p43, %fd103, %fd69;
	selp.f64 	%fd104, %fd69, %fd103, %p43;
	bra.uni 	$L__BB0_22;
$L__BB0_21:
	setp.lt.f64 	%p44, %fd103, 0d0000000000000000;
	selp.f64 	%fd104, 0d0000000000000000, %fd103, %p44;
$L__BB0_22:
	add.s32 	%r57, %r76, 6;
	setp.lt.s32 	%p45, %r57, 0;
	setp.ge.u32 	%p46, %r57, %r37;
	or.pred  	%p47, %p45, %p46;
	or.pred  	%p48, %p1, %p47;
	@%p48 bra 	$L__BB0_24;
	ld.global.f64 	%fd70, [%rd3+48];
	ld.global.f64 	%fd71, [%rd4+48];
	mul.f64 	%fd72, %fd70, %fd71;
	setp.lt.f64 	%p49, %fd104, %fd72;
	selp.f64 	%fd105, %fd72, %fd104, %p49;
	bra.uni 	$L__BB0_25;
$L__BB0_24:
	setp.lt.f64 	%p50, %fd104, 0d0000000000000000;
	selp.f64 	%fd105, 0d0000000000000000, %fd104, %p50;
$L__BB0_25:
	add.s32 	%r58, %r76, 7;
	setp.lt.s32 	%p51, %r58, 0;
	setp.ge.u32 	%p52, %r58, %r37;
	or.pred  	%p53, %p51, %p52;
	or.pred  	%p54, %p1, %p53;
	@%p54 bra 	$L__BB0_27;
	ld.global.f64 	%fd73, [%rd3+56];
	ld.global.f64 	%fd74, [%rd4+56];
	mul.f64 	%fd75, %fd73, %fd74;
	setp.lt.f64 	%p55, %fd105, %fd75;
	selp.f64 	%fd107, %fd75, %fd105, %p55;
	bra.uni 	$L__BB0_28;
$L__BB0_27:
	setp.lt.f64 	%p56, %fd105, 0d0000000000000000;
	selp.f64 	%fd107, 0d0000000000000000, %fd105, %p56;
$L__BB0_28:
	add.s32 	%r78, %r78, 8;
	add.s32 	%r77, %r77, 8;
	add.s32 	%r76, %r76, 8;
	add.s32 	%r75, %r75, 8;
	add.s32 	%r74, %r74, 8;
	setp.ne.s32 	%p57, %r77, 0;
	@%p57 bra 	$L__BB0_4;
	add.s32 	%r80, %r78, -3;
$L__BB0_30:
	ld.param.u32 	%r71, [_Z7maxBlurPdS_jjS_jj_param_5];
	and.b32  	%r59, %r71, 6;
	setp.lt.u32 	%p58, %r59, 3;
	@%p58 bra 	$L__BB0_44;
	add.s32 	%r60, %r9, %r80;
	add.s32 	%r27, %r80, %r1;
	add.s32 	%r61, %r27, %r10;
	setp.lt.s32 	%p59, %r27, 0;
	setp.ge.u32 	%p60, %r27, %r37;
	or.pred  	%p61, %p59, %p60;
	or.pred  	%p63, %p1, %p61;
	mul.wide.s32 	%rd14, %r61, 8;
	add.s64 	%rd5, %rd2, %rd14;
	mul.wide.s32 	%rd15, %r60, 8;
	add.s64 	%rd6, %rd1, %rd15;
	@%p63 bra 	$L__BB0_33;
	ld.global.f64 	%fd76, [%rd5];
	ld.global.f64 	%fd77, [%rd6];
	mul.f64 	%fd78, %fd76, %fd77;
	setp.lt.f64 	%p64, %fd107, %fd78;
	selp.f64 	%fd108, %fd78, %fd107, %p64;
	bra.uni 	$L__BB0_34;
$L__BB0_33:
	setp.lt.f64 	%p65, %fd107, 0d0000000000000000;
	selp.f64 	%fd108, 0d0000000000000000, %fd107, %p65;
$L__BB0_34:
	add.s32 	%r62, %r27, 1;
	setp.lt.s32 	%p66, %r62, 0;
	setp.ge.u32 	%p67, %r62, %r37;
	or.pred  	%p68, %p66, %p67;
	or.pred  	%p69, %p1, %p68;
	@%p69 bra 	$L__BB0_36;
	ld.global.f64 	%fd79, [%rd5+8];
	ld.global.f64 	%fd80, [%rd6+8];
	mul.f64 	%fd81, %fd79, %fd80;
	setp.lt.f64 	%p70, %fd108, %fd81;
	selp.f64 	%fd109, %fd81, %fd108, %p70;
	bra.uni 	$L__BB0_37;
$L__BB0_36:
	setp.lt.f64 	%p71, %fd108, 0d0000000000000000;
	selp.f64 	%fd109, 0d0000000000000000, %fd108, %p71;
$L__BB0_37:
	add.s32 	%r63, %r27, 2;
	setp.lt.s32 	%p72, %r63, 0;
	setp.ge.u32 	%p73, %r63, %r37;
	or.pred  	%p74, %p72, %p73;
	or.pred  	%p75, %p1, %p74;
	@%p75 bra 	$L__BB0_39;
	ld.global.f64 	%fd82, [%rd5+16];
	ld.global.f64 	%fd83, [%rd6+16];
	mul.f64 	%fd84, %fd82, %fd83;
	setp.lt.f64 	%p76, %fd109, %fd84;
	selp.f64 	%fd110, %fd84, %fd109, %p76;
	bra.uni 	$L__BB0_40;
$L__BB0_39:
	setp.lt.f64 	%p77, %fd109, 0d0000000000000000;
	selp.f64 	%fd110, 0d0000000000000000, %fd109, %p77;
$L__BB0_40:
	add.s32 	%r64, %r27, 3;
	setp.lt.s32 	%p78, %r64, 0;
	setp.ge.u32 	%p79, %r64, %r37;
	or.pred  	%p80, %p78, %p79;
	or.pred  	%p81, %p1, %p80;
	@%p81 bra 	$L__BB0_42;
	ld.global.f64 	%fd85, [%rd5+24];
	ld.global.f64 	%fd86, [%rd6+24];
	mul.f64 	%fd87, %fd85, %fd86;
	setp.lt.f64 	%p82, %fd110, %fd87;
	selp.f64 	%fd107, %fd87, %fd110, %p82;
	bra.uni 	$L__BB0_43;
$L__BB0_42:
	setp.lt.f64 	%p83, %fd110, 0d0000000000000000;
	selp.f64 	%fd107, 0d0000000000000000, %fd110, %p83;
$L__BB0_43:
	add.s32 	%r80, %r80, 4;
$L__BB0_44:
	setp.eq.s32 	%p84, %r6, 0;
	@%p84 bra 	$L__BB0_52;
	add.s32 	%r65, %r9, %r80;
	add.s32 	%r30, %r80, %r1;
	add.s32 	%r66, %r30, %r10;
	setp.lt.s32 	%p85, %r30, 0;
	setp.ge.u32 	%p86, %r30, %r37;
	or.pred  	%p87, %p85, %p86;
	or.pred  	%p89, %p1, %p87;
	mul.wide.s32 	%rd16, %r66, 8;
	add.s64 	%rd7, %rd2, %rd16;
	mul.wide.s32 	%rd17, %r65, 8;
	add.s64 	%rd8, %rd1, %rd17;
	@%p89 bra 	$L__BB0_47;
	ld.global.f64 	%fd88, [%rd7];
	ld.global.f64 	%fd89, [%rd8];
	mul.f64 	%fd90, %fd88, %fd89;
	setp.lt.f64 	%p90, %fd107, %fd90;
	selp.f64 	%fd113, %fd90, %fd107, %p90;
	bra.uni 	$L__BB0_48;
$L__BB0_47:
	setp.lt.f64 	%p91, %fd107, 0d0000000000000000;
	selp.f64 	%fd113, 0d0000000000000000, %fd107, %p91;
$L__BB0_48:
	add.s32 	%r67, %r30, 1;
	setp.lt.s32 	%p92, %r67, 0;
	setp.ge.u32 	%p93, %r67, %r37;
	or.pred  	%p94, %p92, %p93;
	or.pred  	%p95, %p1, %p94;
	@%p95 bra 	$L__BB0_50;
	ld.global.f64 	%fd91, [%rd7+8];
	ld.global.f64 	%fd92, [%rd8+8];
	mul.f64 	%fd93, %fd91, %fd92;
	setp.lt.f64 	%p96, %fd113, %fd93;
	selp.f64 	%fd107, %fd93, %fd113, %p96;
	bra.uni 	$L__BB0_51;
$L__BB0_50:
	setp.lt.f64 	%p97, %fd113, 0d0000000000000000;
	selp.f64 	%fd107, 0d0000000000000000, %fd113, %p97;
$L__BB0_51:
	add.s32 	%r80, %r80, 2;
$L__BB0_52:
	add.s32 	%r33, %r9, %r80;
	add.s32 	%r68, %r80, %r1;
	add.s32 	%r34, %r68, %r10;
	setp.lt.s32 	%p98, %r68, 0;
	setp.ge.u32 	%p99, %r68, %r37;
	or.pred  	%p100, %p98, %p99;
	or.pred  	%p102, %p1, %p100;
	@%p102 bra 	$L__BB0_54;
	mul.wide.s32 	%rd18, %r34, 8;
	add.s64 	%rd19, %rd2, %rd18;
	ld.global.f64 	%fd94, [%rd19];
	mul.wide.s32 	%rd20, %r33, 8;
	add.s64 	%rd21, %rd1, %rd20;
	ld.global.f64 	%fd95, [%rd21];
	mul.f64 	%fd96, %fd94, %fd95;
	setp.lt.f64 	%p103, %fd107, %fd96;
	selp.f64 	%fd107, %fd96, %fd107, %p103;
	bra.uni 	$L__BB0_55;
$L__BB0_54:
	setp.lt.f64 	%p104, %fd107, 0d0000000000000000;
	selp.f64 	%fd107, 0d0000000000000000, %fd107, %p104;
$L__BB0_55:
	add.s32 	%r35, %r73, 1;
	setp.ne.s32 	%p105, %r73, %r3;
	mov.u32 	%r73, %r35;
	@%p105 bra 	$L__BB0_2;
	ld.param.u64 	%rd25, [_Z7maxBlurPdS_jjS_jj_param_0];
	mad.lo.s32 	%r69, %r37, %r47, %r1;
	cvta.to.global.u64 	%rd22, %rd25;
	mul.wide.s32 	%rd23, %r69, 8;
	add.s64 	%rd24, %rd22, %rd23;
	st.global.f64 	[%rd24], %fd107;
$L__BB0_57:
	ret;

}


// ===== COMPILED SASS (sm_100) =====

	.target	sm_100

	.elftype	@"ET_EXEC"


//--------------------- .note.nv.tkinfo           --------------------------
	.section	.note.nv.tkinfo,"",@"SHT_NOTE"
	.sectionflags	@"SHF_NOTE_NV_TKINFO"
	.tkinfo
        /*0018*/ 	.word	0x00000002
        /*0030*/ 	.string	""
        /*0030*/ 	.string	"ptxas"
        /*0030*/ 	.string	"Cuda compilation tools, release 13.0, V13.0.88"
        /*0030*/ 	.string	"Build cuda_13.0.r13.0/compiler.36424714_0"
        /*0030*/ 	.string	"-arch sm_100 -m 64 "



//--------------------- .note.nv.cuinfo           --------------------------
	.section	.note.nv.cuinfo,"",@"SHT_NOTE"
	.sectionflags	@"SHF_NOTE_NV_CUINFO"
        /*0018*/ 	.short	0x0002
        /*001a*/ 	.short	0x0064
        /*001c*/ 	.short	0x0082
	.zero		2


//--------------------- .nv.info                  --------------------------
	.section	.nv.info,"",@"SHT_CUDA_INFO"
	.align	4


	//----- nvinfo : EIATTR_REGCOUNT
	.align		4
        /*0000*/ 	.byte	0x04, 0x2f
        /*0002*/ 	.short	(.L_1 - .L_0)
	.align		4
.L_0:
        /*0004*/ 	.word	index@(_Z7maxBlurPdS_jjS_jj)
        /*0008*/ 	.word	0x00000020


	//----- nvinfo : EIATTR_FRAME_SIZE
	.align		4
.L_1:
        /*000c*/ 	.byte	0x04, 0x11
        /*000e*/ 	.short	(.L_3 - .L_2)
	.align		4
.L_2:
        /*0010*/ 	.word	index@(_Z7maxBlurPdS_jjS_jj)
        /*0014*/ 	.word	0x00000000


	//----- nvinfo : EIATTR_MIN_STACK_SIZE
	.align		4
.L_3:
        /*0018*/ 	.byte	0x04, 0x12
        /*001a*/ 	.short	(.L_5 - .L_4)
	.align		4
.L_4:
        /*001c*/ 	.word	index@(_Z7maxBlurPdS_jjS_jj)
        /*0020*/ 	.word	0x00000000
.L_5:


//--------------------- .nv.compat                --------------------------
	.section	.nv.compat,"",@"SHT_CUDA_COMPAT_INFO"
	.align	4
        /*0000*/ 	.byte	0x02, 0x09, 0x00, 0x00, 0x02, 0x02, 0x01, 0x00, 0x02, 0x05, 0x05, 0x00, 0x03, 0x07, 0x01, 0x01
        /*0010*/ 	.byte	0x02, 0x03, 0x00, 0x00, 0x02, 0x06, 0x01, 0x00, 0x04, 0x0b, 0x08, 0x00, 0x01, 0x00, 0x00, 0x00
        /*0020*/ 	.byte	0x00, 0x00, 0x00, 0x00


//--------------------- .nv.info._Z7maxBlurPdS_jjS_jj --------------------------
	.section	.nv.info._Z7maxBlurPdS_jjS_jj,"",@"SHT_CUDA_INFO"
	.sectionflags	@""
	.align	4


	//----- nvinfo : EIATTR_CUDA_API_VERSION
	.align		4
        /*0000*/ 	.byte	0x04, 0x37
        /*0002*/ 	.short	(.L_7 - .L_6)
.L_6:
        /*0004*/ 	.word	0x00000082


	//----- nvinfo : EIATTR_KPARAM_INFO
	.align		4
.L_7:
        /*0008*/ 	.byte	0x04, 0x17
        /*000a*/ 	.short	(.L_9 - .L_8)
.L_8:
        /*000c*/ 	.word	0x00000000
        /*0010*/ 	.short	0x0006
        /*0012*/ 	.short	0x0024
        /*0014*/ 	.byte	0x00, 0xf0, 0x11, 0x00


	//----- nvinfo : EIATTR_KPARAM_INFO
	.align		4
.L_9:
        /*0018*/ 	.byte	0x04, 0x17
        /*001a*/ 	.short	(.L_11 - .L_10)
.L_10:
        /*001c*/ 	.word	0x00000000
        /*0020*/ 	.short	0x0005
        /*0022*/ 	.short	0x0020
        /*0024*/ 	.byte	0x00, 0xf0, 0x11, 0x00


	//----- nvinfo : EIATTR_KPARAM_INFO
	.align		4
.L_11:
        /*0028*/ 	.byte	0x04, 0x17
        /*002a*/ 	.short	(.L_13 - .L_12)
.L_12:
        /*002c*/ 	.word	0x00000000
        /*0030*/ 	.short	0x0004
        /*0032*/ 	.short	0x0018
        /*0034*/ 	.byte	0x00, 0xf5, 0x21, 0x00


	//----- nvinfo : EIATTR_KPARAM_INFO
	.align		4
.L_13:
        /*0038*/ 	.byte	0x04, 0x17
        /*003a*/ 	.short	(.L_15 - .L_14)
.L_14:
        /*003c*/ 	.word	0x00000000
        /*0040*/ 	.short	0x0003
        /*0042*/ 	.short	0x0014
        /*0044*/ 	.byte	0x00, 0xf0, 0x11, 0x00


	//----- nvinfo : EIATTR_KPARAM_INFO
	.align		4
.L_15:
        /*0048*/ 	.byte	0x04, 0x17
        /*004a*/ 	.short	(.L_17 - .L_16)
.L_16:
        /*004c*/ 	.word	0x00000000
        /*0050*/ 	.short	0x0002
        /*0052*/ 	.short	0x0010
        /*0054*/ 	.byte	0x00, 0xf0, 0x11, 0x00


	//----- nvinfo : EIATTR_KPARAM_INFO
	.align		4
.L_17:
        /*0058*/ 	.byte	0x04, 0x17
        /*005a*/ 	.short	(.L_19 - .L_18)
.L_18:
        /*005c*/ 	.word	0x00000000
        /*0060*/ 	.short	0x0001
        /*0062*/ 	.short	0x0008
        /*0064*/ 	.byte	0x00, 0xf5, 0x21, 0x00


	//----- nvinfo : EIATTR_KPARAM_INFO
	.align		4
.L_19:
        /*0068*/ 	.byte	0x04, 0x17
        /*006a*/ 	.short	(.L_21 - .L_20)
.L_20:
        /*006c*/ 	.word	0x00000000
        /*0070*/ 	.short	0x0000
        /*0072*/ 	.short	0x0000
        /*0074*/ 	.byte	0x00, 0xf5, 0x21, 0x00


	//----- nvinfo : EIATTR_SPARSE_MMA_MASK
	.align		4
.L_21:
        /*0078*/ 	.byte	0x03, 0x50
        /*007a*/ 	.short	0x0000


	//----- nvinfo : EIATTR_MAXREG_COUNT
	.align		4
        /*007c*/ 	.byte	0x03, 0x1b
        /*007e*/ 	.short	0x00ff


	//----- nvinfo : EIATTR_MERCURY_ISA_VERSION
	.align		4
        /*0080*/ 	.byte	0x03, 0x5f
        /*0082*/ 	.short	0x0101


	//----- nvinfo : EIATTR_VRC_CTA_INIT_COUNT
	.align		4
        /*0084*/ 	.byte	0x02, 0x4a
	.zero		1
	.zero		1


	//----- nvinfo : EIATTR_EXIT_INSTR_OFFSETS
	.align		4
        /*0088*/ 	.byte	0x04, 0x1c
        /*008a*/ 	.short	(.L_23 - .L_22)


	//   ....[0]....
.L_22:
        /*008c*/ 	.word	0x000000c0


	//   ....[1]....
        /*0090*/ 	.word	0x000013c0


	//----- nvinfo : EIATTR_CBANK_PARAM_SIZE
	.align		4
.L_23:
        /*0094*/ 	.byte	0x03, 0x19
        /*0096*/ 	.short	0x0028


	//----- nvinfo : EIATTR_PARAM_CBANK
	.align		4
        /*0098*/ 	.byte	0x04, 0x0a
        /*009a*/ 	.short	(.L_25 - .L_24)
	.align		4
.L_24:
        /*009c*/ 	.word	index@(.nv.constant0._Z7maxBlurPdS_jjS_jj)
        /*00a0*/ 	.short	0x0380
        /*00a2*/ 	.short	0x0028


	//----- nvinfo : EIATTR_SW_WAR
	.align		4
.L_25:
        /*00a4*/ 	.byte	0x04, 0x36
        /*00a6*/ 	.short	(.L_27 - .L_26)
.L_26:
        /*00a8*/ 	.word	0x00000008
.L_27:


//--------------------- .nv.callgraph             --------------------------
	.section	.nv.callgraph,"",@"SHT_CUDA_CALLGRAPH"
	.align	4
	.sectionentsize	8
	.align		4
        /*0000*/ 	.word	0x00000000
	.align		4
        /*0004*/ 	.word	0xffffffff
	.align		4
        /*0008*/ 	.word	0x00000000
	.align		4
        /*000c*/ 	.word	0xfffffffe
	.align		4
        /*0010*/ 	.word	0x00000000
	.align		4
        /*0014*/ 	.word	0xfffffffd
	.align		4
        /*0018*/ 	.word	0x00000000
	.align		4
        /*001c*/ 	.word	0xfffffffc


//--------------------- .text._Z7maxBlurPdS_jjS_jj --------------------------
	.section	.text._Z7maxBlurPdS_jjS_jj,"ax",@progbits
	.align	128
        .global         _Z7maxBlurPdS_jjS_jj
        .type           _Z7maxBlurPdS_jjS_jj,@function
        .size           _Z7maxBlurPdS_jjS_jj,(.L_x_6 - _Z7maxBlurPdS_jjS_jj)
        .other          _Z7maxBlurPdS_jjS_jj,@"STO_CUDA_ENTRY STV_DEFAULT"
_Z7maxBlurPdS_jjS_jj:
.text._Z7maxBlurPdS_jjS_jj:
[----:B------:R-:W-:Y:S01]  /*0000*/  LDC R1, c[0x0][0x37c] ;  /* 0x0000df00ff017b82 */ /* 0x000fe20000000800 */
[----:B------:R-:W0:Y:S07]  /*0010*/  S2R R5, SR_TID.Y ;  /* 0x0000000000057919 */ /* 0x000e2e0000002200 */
[----:B------:R-:W1:Y:S01]  /*0020*/  LDC R3, c[0x0][0x360] ;  /* 0x0000d800ff037b82 */ /* 0x000e620000000800 */
[----:B------:R-:W2:Y:S01]  /*0030*/  LDCU.64 UR6, c[0x0][0x390] ;  /* 0x00007200ff0677ac */ /* 0x000ea20008000a00 */
[----:B------:R-:W1:Y:S06]  /*0040*/  S2R R2, SR_TID.X ;  /* 0x0000000000027919 */ /* 0x000e6c0000002100 */
[----:B------:R-:W0:Y:S08]  /*0050*/  S2UR UR5, SR_CTAID.Y ;  /* 0x00000000000579c3 */ /* 0x000e300000002600 */
[----:B------:R-:W0:Y:S08]  /*0060*/  LDC R0, c[0x0][0x364] ;  /* 0x0000d900ff007b82 */ /* 0x000e300000000800 */
[----:B------:R-:W1:Y:S01]  /*0070*/  S2UR UR4, SR_CTAID.X ;  /* 0x00000000000479c3 */ /* 0x000e620000002500 */
[----:B0-----:R-:W-:-:S05]  /*0080*/  IMAD R0, R0, UR5, R5 ;  /* 0x0000000500007c24 */ /* 0x001fca000f8e0205 */
[----:B--2---:R-:W-:Y:S01]  /*0090*/  ISETP.GE.U32.AND P0, PT, R0, UR6, PT ;  /* 0x0000000600007c0c */ /* 0x004fe2000bf06070 */
[----:B-1----:R-:W-:-:S05]  /*00a0*/  IMAD R3, R3, UR4, R2 ;  /* 0x0000000403037c24 */ /* 0x002fca000f8e0202 */
[----:B------:R-:W-:-:S13]  /*00b0*/  ISETP.GE.U32.OR P0, PT, R3, UR7, P0 ;  /* 0x0000000703007c0c */ /* 0x000fda0008706470 */
[----:B------:R-:W-:Y:S05]  /*00c0*/  @P0 EXIT ;  /* 0x000000000000094d */ /* 0x000fea0003800000 */
[----:B------:R-:W0:Y:S01]  /*00d0*/  LDCU UR4, c[0x0][0x3a0] ;  /* 0x00007400ff0477ac */ /* 0x000e220008000800 */
[----:B------:R-:W-:Y:S02]  /*00e0*/  IMAD.MOV.U32 R18, RZ, RZ, 0x0 ;  /* 0x00000000ff127424 */ /* 0x000fe400078e00ff */
[----:B------:R-:W-:Y:S01]  /*00f0*/  IMAD.MOV.U32 R19, RZ, RZ, -0x3ed17b80 ;  /* 0xc12e8480ff137424 */ /* 0x000fe200078e00ff */
[----:B------:R-:W1:Y:S01]  /*0100*/  LDCU.64 UR12, c[0x0][0x358] ;  /* 0x00006b00ff0c77ac */ /* 0x000e620008000a00 */
[----:B0-----:R-:W-:Y:S02]  /*0110*/  USHF.R.U32.HI UR10, URZ, 0x1, UR4 ;  /* 0x00000001ff0a7899 */ /* 0x001fe40008011604 */
[----:B------:R-:W-:Y:S02]  /*0120*/  ULOP3.LUT UR4, UR4, 0xfffffffe, URZ, 0xc0, !UPT ;  /* 0xfffffffe04047892 */ /* 0x000fe4000f8ec0ff */
[----:B------:R-:W-:-:S07]  /*0130*/  UIADD3 UR8, UPT, UPT, -UR10, URZ, URZ ;  /* 0x000000ff0a087290 */ /* 0x000fce000fffe1ff */
[----:B-1----:R-:W-:-:S05]  /*0140*/  UMOV UR5, UR8 ;  /* 0x0000000800057c82 */ /* 0x002fca0008000000 */
.L_x_4:
[----:B------:R-:W0:Y:S01]  /*0150*/  LDCU UR11, c[0x0][0x390] ;  /* 0x00007200ff0b77ac */ /* 0x000e220008000800 */
[----:B------:R-:W-:Y:S02]  /*0160*/  VIADD R2, R0, UR5 ;  /* 0x0000000500027c36 */ /* 0x000fe40008000000 */
[----:B------:R-:W-:Y:S01]  /*0170*/  IMAD.U32 R20, RZ, RZ, UR8 ;  /* 0x00000008ff147e24 */ /* 0x000fe2000f8e00ff */
[----:B------:R-:W1:Y:S01]  /*0180*/  LDCU UR9, c[0x0][0x3a4] ;  /* 0x00007480ff0977ac */ /* 0x000e620008000800 */
[----:B------:R-:W-:Y:S02]  /*0190*/  UISETP.GE.U32.AND UP1, UPT, UR4, 0x7, UPT ;  /* 0x000000070400788c */ /* 0x000fe4000bf26070 */
[----:B------:R-:W-:Y:S02]  /*01a0*/  UIADD3 UR6, UPT, UPT, UR10, UR5, URZ ;  /* 0x000000050a067290 */ /* 0x000fe4000fffe0ff */
[----:B------:R-:W-:Y:S01]  /*01b0*/  UMOV UR7, UR5 ;  /* 0x0000000500077c82 */ /* 0x000fe20008000000 */
[----:B------:R-:W-:-:S02]  /*01c0*/  UIADD3 UR5, UPT, UPT, UR5, 0x1, URZ ;  /* 0x0000000105057890 */ /* 0x000fc4000fffe0ff */
[----:B------:R-:W-:Y:S01]  /*01d0*/  UISETP.NE.AND UP0, UPT, UR7, UR10, UPT ;  /* 0x0000000a0700728c */ /* 0x000fe2000bf05270 */
[----:B0-----:R-:W-:Y:S01]  /*01e0*/  ISETP.GE.U32.AND P0, PT, R2, UR11, PT ;  /* 0x0000000b02007c0c */ /* 0x001fe2000bf06070 */
[----:B-1----:R-:W-:-:S03]  /*01f0*/  UIMAD UR6, UR6, UR9, URZ ;  /* 0x00000009060672a4 */ /* 0x002fc6000f8e02ff */
[----:B------:R-:W-:Y:S01]  /*0200*/  ISETP.LT.OR P0, PT, R2, RZ, P0 ;  /* 0x000000ff0200720c */ /* 0x000fe20000701670 */
[----:B------:R-:W-:Y:S01]  /*0210*/  UIADD3 UR11, UPT, UPT, UR10, UR6, URZ ;  /* 0x000000060a0b7290 */ /* 0x000fe2000fffe0ff */
[----:B------:R-:W-:Y:S11]  /*0220*/  BRA.U !UP1, `(.L_x_0) ;  /* 0x0000000909347547 */ /* 0x000ff6000b800000 */
[----:B------:R-:W0:Y:S01]  /*0230*/  LDC.64 R8, c[0x0][0x388] ;  /* 0x0000e200ff087b82 */ /* 0x000e220000000a00 */
[----:B------:R-:W1:Y:S01]  /*0240*/  LDCU UR14, c[0x0][0x394] ;  /* 0x00007280ff0e77ac */ /* 0x000e620008000800 */
[----:B------:R-:W-:Y:S02]  /*0250*/  VIADD R5, R3, -UR10 ;  /* 0x8000000a03057c36 */ /* 0x000fe40008000000 */
[----:B------:R-:W-:Y:S01]  /*0260*/  IMAD.U32 R27, RZ, RZ, UR6 ;  /* 0x00000006ff1b7e24 */ /* 0x000fe2000f8e00ff */
[----:B------:R-:W-:Y:S02]  /*0270*/  UIADD3 UR9, UPT, UPT, -UR10, 0x3, URZ ;  /* 0x000000030a097890 */ /* 0x000fe4000fffe1ff */
[----:B------:R-:W-:Y:S01]  /*0280*/  UIADD3 UR7, UPT, UPT, UR4, 0x1, URZ ;  /* 0x0000000104077890 */ /* 0x000fe2000fffe0ff */
[----:B------:R-:W2:Y:S01]  /*0290*/  LDC.64 R6, c[0x0][0x398] ;  /* 0x0000e600ff067b82 */ /* 0x000ea20000000a00 */
[----:B------:R-:W3:Y:S02]  /*02a0*/  LDCU UR15, c[0x0][0x394] ;  /* 0x00007280ff0f77ac */ /* 0x000ee40008000800 */
[----:B------:R-:W-:Y:S01]  /*02b0*/  IMAD.U32 R4, RZ, RZ, UR9 ;  /* 0x00000009ff047e24 */ /* 0x000fe2000f8e00ff */
[----:B------:R-:W-:-:S04]  /*02c0*/  ULOP3.LUT UR7, UR7, 0xfffffff8, URZ, 0xc0, !UPT ;  /* 0xfffffff807077892 */ /* 0x000fc8000f8ec0ff */
[----:B------:R-:W-:Y:S01]  /*02d0*/  UIADD3 UR7, UPT, UPT, -UR7, URZ, URZ ;  /* 0x000000ff07077290 */ /* 0x000fe2000fffe1ff */
[----:B-1----:R-:W-:-:S11]  /*02e0*/  IMAD R29, R2, UR14, R5 ;  /* 0x0000000e021d7c24 */ /* 0x002fd6000f8e0205 */
.L_x_1:
[----:B---3--:R-:W-:Y:S01]  /*02f0*/  ISETP.GE.U32.AND P1, PT, R5, UR15, PT ;  /* 0x0000000f05007c0c */ /* 0x008fe2000bf26070 */
[----:B0-----:R-:W-:-:S03]  /*0300*/  IMAD.WIDE R12, R29, 0x8, R8 ;  /* 0x000000081d0c7825 */ /* 0x001fc600078e0208 */
[----:B------:R-:W-:Y:S01]  /*0310*/  ISETP.LT.OR P1, PT, R5, RZ, P1 ;  /* 0x000000ff0500720c */ /* 0x000fe20000f21670 */
[----:B--2---:R-:W-:-:S03]  /*0320*/  IMAD.WIDE R14, R27, 0x8, R6 ;  /* 0x000000081b0e7825 */ /* 0x004fc600078e0206 */
[----:B------:R-:W-:-:S13]  /*0330*/  PLOP3.LUT P1, PT, P0, P1, PT, 0xf8, 0x8f ;  /* 0x00000000008f781c */ /* 0x000fda0000723f70 */
[----:B------:R-:W2:Y:S04]  /*0340*/  @!P1 LDG.E.64 R16, desc[UR12][R12.64] ;  /* 0x0000000c0c109981 */ /* 0x000ea8000c1e1b00 */
[----:B------:R-:W2:Y:S01]  /*0350*/  @!P1 LDG.E.64 R10, desc[UR12][R14.64] ;  /* 0x0000000c0e0a9981 */ /* 0x000ea2000c1e1b00 */
[----:B------:R-:W-:-:S05]  /*0360*/  VIADD R20, R5, 0x1 ;  /* 0x0000000105147836 */ /* 0x000fca0000000000 */
[----:B------:R-:W-:-:S04]  /*0370*/  ISETP.GE.U32.AND P2, PT, R20, UR15, PT ;  /* 0x0000000f14007c0c */ /* 0x000fc8000bf46070 */
[----:B------:R-:W-:-:S04]  /*0380*/  ISETP.LT.OR P2, PT, R20, RZ, P2 ;  /* 0x000000ff1400720c */ /* 0x000fc80001741670 */
[----:B------:R-:W-:-:S13]  /*0390*/  PLOP3.LUT P2, PT, P0, P2, PT, 0xf8, 0x8f ;  /* 0x00000000008f781c */ /* 0x000fda0000745f70 */
[----:B------:R-:W3:Y:S04]  /*03a0*/  @!P2 LDG.E.64 R22, desc[UR12][R12.64+0x8] ;  /* 0x0000080c0c16a981 */ /* 0x000ee8000c1e1b00 */
[----:B------:R-:W3:Y:S01]  /*03b0*/  @!P2 LDG.E.64 R20, desc[UR12][R14.64+0x8] ;  /* 0x0000080c0e14a981 */ /* 0x000ee2000c1e1b00 */
[----:B------:R-:W-:Y:S02]  /*03c0*/  @P1 DSETP.GEU.AND P5, PT, R18, RZ, PT ;  /* 0x000000ff1200122a */ /* 0x000fe40003fae000 */
[----:B--2---:R-:W-:Y:S01]  /*03d0*/  @!P1 DMUL R10, R16, R10 ;  /* 0x0000000a100a9228 */ /* 0x004fe20000000000 */
[----:B------:R-:W-:-:S05]  /*03e0*/  VIADD R16, R5, 0x2 ;  /* 0x0000000205107836 */ /* 0x000fca0000000000 */
[C---:B------:R-:W-:Y:S02]  /*03f0*/  ISETP.GE.U32.AND P3, PT, R16.reuse, UR15, PT ;  /* 0x0000000f10007c0c */ /* 0x040fe4000bf66070 */
[----:B------:R-:W-:Y:S02]  /*0400*/  @!P1 DSETP.GEU.AND P4, PT, R18, R10, PT ;  /* 0x0000000a1200922a */ /* 0x000fe40003f8e000 */
[----:B------:R-:W-:Y:S01]  /*0410*/  ISETP.LT.OR P3, PT, R16, RZ, P3 ;  /* 0x000000ff1000720c */ /* 0x000fe20001f61670 */
[----:B------:R-:W-:-:S03]  /*0420*/  VIADD R16, R5, 0x3 ;  /* 0x0000000305107836 */ /* 0x000fc60000000000 */
[----:B------:R-:W-:Y:S02]  /*0430*/  @!P1 FSEL R17, R10, R18, !P4 ;  /* 0x000000120a119208 */ /* 0x000fe40006000000 */
[----:B------:R-:W-:Y:S02]  /*0440*/  PLOP3.LUT P3, PT, P0, P3, PT, 0xf8, 0x8f ;  /* 0x00000000008f781c */ /* 0x000fe40000767f70 */
[----:B------:R-:W-:Y:S02]  /*0450*/  @!P1 FSEL R24, R11, R19, !P4 ;  /* 0x000000130b189208 */ /* 0x000fe40006000000 */
[----:B------:R-:W-:Y:S02]  /*0460*/  ISETP.GE.U32.AND P4, PT, R16, UR15, PT ;  /* 0x0000000f10007c0c */ /* 0x000fe4000bf86070 */
[----:B------:R-:W-:Y:S01]  /*0470*/  @P1 FSEL R10, R18, RZ, P5 ;  /* 0x000000ff120a1208 */ /* 0x000fe20002800000 */
[----:B------:R-:W-:Y:S01]  /*0480*/  @!P1 IMAD.MOV.U32 R10, RZ, RZ, R17 ;  /* 0x000000ffff0a9224 */ /* 0x000fe200078e0011 */
[----:B------:R-:W-:Y:S01]  /*0490*/  @P1 FSEL R11, R19, RZ, P5 ;  /* 0x000000ff130b1208 */ /* 0x000fe20002800000 */
[----:B------:R-:W-:Y:S01]  /*04a0*/  @!P1 IMAD.MOV.U32 R11, RZ, RZ, R24 ;  /* 0x000000ffff0b9224 */ /* 0x000fe200078e0018 */
[----:B------:R-:W-:-:S03]  /*04b0*/  ISETP.LT.OR P4, PT, R16, RZ, P4 ;  /* 0x000000ff1000720c */ /* 0x000fc60002781670 */
[----:B------:R-:W2:Y:S04]  /*04c0*/  @!P3 LDG.E.64 R16, desc[UR12][R12.64+0x10] ;  /* 0x0000100c0c10b981 */ /* 0x000ea8000c1e1b00 */
[----:B------:R-:W2:Y:S01]  /*04d0*/  @!P3 LDG.E.64 R18, desc[UR12][R14.64+0x10] ;  /* 0x0000100c0e12b981 */ /* 0x000ea2000c1e1b00 */
[----:B------:R-:W-:Y:S01]  /*04e0*/  PLOP3.LUT P1, PT, P0, P4, PT, 0xf8, 0x8f ;  /* 0x00000000008f781c */ /* 0x000fe20000729f70 */
[----:B---3--:R-:W-:-:S12]  /*04f0*/  @!P2 DMUL R20, R22, R20 ;  /* 0x000000141614a228 */ /* 0x008fd80000000000 */
[----:B------:R-:W3:Y:S04]  /*0500*/  @!P1 LDG.E.64 R22, desc[UR12][R12.64+0x18] ;  /* 0x0000180c0c169981 */ /* 0x000ee8000c1e1b00 */
[----:B------:R-:W3:Y:S01]  /*0510*/  @!P1 LDG.E.64 R24, desc[UR12][R14.64+0x18] ;  /* 0x0000180c0e189981 */ /* 0x000ee2000c1e1b00 */
[C---:B------:R-:W-:Y:S02]  /*0520*/  @!P2 DSETP.GEU.AND P4, PT, R10.reuse, R20, PT ;  /* 0x000000140a00a22a */ /* 0x040fe40003f8e000 */
[----:B------:R-:W-:Y:S02]  /*0530*/  @P2 DSETP.GEU.AND P5, PT, R10, RZ, PT ;  /* 0x000000ff0a00222a */ /* 0x000fe40003fae000 */
[----:B--2---:R-:W-:Y:S02]  /*0540*/  @!P3 DMUL R16, R16, R18 ;  /* 0x000000121010b228 */ /* 0x004fe40000000000 */
[----:B------:R-:W-:Y:S01]  /*0550*/  @!P2 FSEL R18, R20, R10, !P4 ;  /* 0x0000000a1412a208 */ /* 0x000fe20006000000 */
[----:B------:R-:W-:Y:S01]  /*0560*/  VIADD R20, R5, 0x4 ;  /* 0x0000000405147836 */ /* 0x000fe20000000000 */
[----:B------:R-:W-:Y:S01]  /*0570*/  @!P2 FSEL R19, R21, R11, !P4 ;  /* 0x0000000b1513a208 */ /* 0x000fe20006000000 */
[----:B------:R-:W-:Y:S01]  /*0580*/  VIADD R21, R5, 0x5 ;  /* 0x0000000505157836 */ /* 0x000fe20000000000 */
[----:B------:R-:W-:-:S02]  /*0590*/  @P2 FSEL R10, R10, RZ, P5 ;  /* 0x000000ff0a0a2208 */ /* 0x000fc40002800000 */
[----:B------:R-:W-:Y:S02]  /*05a0*/  @P2 FSEL R11, R11, RZ, P5 ;  /* 0x000000ff0b0b2208 */ /* 0x000fe40002800000 */
[C---:B------:R-:W-:Y:S01]  /*05b0*/  ISETP.GE.U32.AND P4, PT, R21.reuse, UR15, PT ;  /* 0x0000000f15007c0c */ /* 0x040fe2000bf86070 */
[----:B------:R-:W-:Y:S02]  /*05c0*/  @P2 IMAD.MOV.U32 R18, RZ, RZ, R10 ;  /* 0x000000ffff122224 */ /* 0x000fe400078e000a */
[----:B------:R-:W-:Y:S01]  /*05d0*/  @P2 IMAD.MOV.U32 R19, RZ, RZ, R11 ;  /* 0x000000ffff132224 */ /* 0x000fe200078e000b */
[----:B------:R-:W-:Y:S01]  /*05e0*/  ISETP.LT.OR P4, PT, R21, RZ, P4 ;  /* 0x000000ff1500720c */ /* 0x000fe20002781670 */
[----:B---3--:R-:W-:-:S04]  /*05f0*/  @!P1 DMUL R22, R22, R24 ;  /* 0x0000001816169228 */ /* 0x008fc80000000000 */
[C---:B------:R-:W-:Y:S02]  /*0600*/  @!P3 DSETP.GEU.AND P2, PT, R18.reuse, R16, PT ;  /* 0x000000101200b22a */ /* 0x040fe40003f4e000 */
[----:B------:R-:W-:-:S04]  /*0610*/  @P3 DSETP.GEU.AND P5, PT, R18, RZ, PT ;  /* 0x000000ff1200322a */ /* 0x000fc80003fae000 */
[----:B------:R-:W-:Y:S02]  /*0620*/  @!P3 FSEL R10, R16, R18, !P2 ;  /* 0x00000012100ab208 */ /* 0x000fe40005000000 */
[----:B------:R-:W-:Y:S02]  /*0630*/  @!P3 FSEL R11, R17, R19, !P2 ;  /* 0x00000013110bb208 */ /* 0x000fe40005000000 */
[----:B------:R-:W-:Y:S02]  /*0640*/  @P3 FSEL R16, R18, RZ, P5 ;  /* 0x000000ff12103208 */ /* 0x000fe40002800000 */
[----:B------:R-:W-:Y:S02]  /*0650*/  @P3 FSEL R19, R19, RZ, P5 ;  /* 0x000000ff13133208 */ /* 0x000fe40002800000 */
[C---:B------:R-:W-:Y:S01]  /*0660*/  ISETP.GE.U32.AND P2, PT, R20.reuse, UR15, PT ;  /* 0x0000000f14007c0c */ /* 0x040fe2000bf46070 */
[----:B------:R-:W-:Y:S02]  /*0670*/  @P3 IMAD.MOV.U32 R10, RZ, RZ, R16 ;  /* 0x000000ffff0a3224 */ /* 0x000fe400078e0010 */
[----:B------:R-:W-:Y:S01]  /*0680*/  @P3 IMAD.MOV.U32 R11, RZ, RZ, R19 ;  /* 0x000000ffff0b3224 */ /* 0x000fe200078e0013 */
[----:B------:R-:W-:-:S02]  /*0690*/  ISETP.LT.OR P2, PT, R20, RZ, P2 ;  /* 0x000000ff1400720c */ /* 0x000fc40001741670 */
[----:B------:R-:W-:Y:S02]  /*06a0*/  PLOP3.LUT P3, PT, P0, P4, PT, 0xf8, 0x8f ;  /* 0x00000000008f781c */ /* 0x000fe40000769f70 */
[----:B------:R-:W-:Y:S01]  /*06b0*/  PLOP3.LUT P2, PT, P0, P2, PT, 0xf8, 0x8f ;  /* 0x00000000008f781c */ /* 0x000fe20000745f70 */
[C---:B------:R-:W-:Y:S02]  /*06c0*/  @!P1 DSETP.GEU.AND P5, PT, R10.reuse, R22, PT ;  /* 0x000000160a00922a */ /* 0x040fe40003fae000 */
[----:B------:R-:W-:-:S04]  /*06d0*/  @P1 DSETP.GEU.AND P6, PT, R10, RZ, PT ;  /* 0x000000ff0a00122a */ /* 0x000fc80003fce000 */
[----:B------:R-:W-:Y:S02]  /*06e0*/  @!P1 FSEL R22, R22, R10, !P5 ;  /* 0x0000000a16169208 */ /* 0x000fe40006800000 */
[----:B------:R-:W-:Y:S02]  /*06f0*/  @!P1 FSEL R23, R23, R11, !P5 ;  /* 0x0000000b17179208 */ /* 0x000fe40006800000 */
[----:B------:R-:W-:Y:S01]  /*0700*/  @P1 FSEL R10, R10, RZ, P6 ;  /* 0x000000ff0a0a1208 */ /* 0x000fe20003000000 */
[----:B------:R-:W2:Y:S01]  /*0710*/  @!P3 LDG.E.64 R16, desc[UR12][R12.64+0x28] ;  /* 0x0000280c0c10b981 */ /* 0x000ea2000c1e1b00 */
[----:B------:R-:W-:-:S03]  /*0720*/  @P1 FSEL R11, R11, RZ, P6 ;  /* 0x000000ff0b0b1208 */ /* 0x000fc60003000000 */
[----:B------:R-:W-:Y:S01]  /*0730*/  @P1 IMAD.MOV.U32 R22, RZ, RZ, R10 ;  /* 0x000000ffff161224 */ /* 0x000fe200078e000a */
[----:B------:R-:W3:Y:S01]  /*0740*/  @!P2 LDG.E.64 R18, desc[UR12][R12.64+0x20] ;  /* 0x0000200c0c12a981 */ /* 0x000ee2000c1e1b00 */
[----:B------:R-:W-:-:S03]  /*0750*/  @P1 IMAD.MOV.U32 R23, RZ, RZ, R11 ;  /* 0x000000ffff171224 */ /* 0x000fc600078e000b */
[----:B------:R-:W3:Y:S04]  /*0760*/  @!P2 LDG.E.64 R20, desc[UR12][R14.64+0x20] ;  /* 0x0000200c0e14a981 */ /* 0x000ee8000c1e1b00 */
[----:B------:R-:W2:Y:S01]  /*0770*/  @!P3 LDG.E.64 R10, desc[UR12][R14.64+0x28] ;  /* 0x0000280c0e0ab981 */ /* 0x000ea2000c1e1b00 */
[----:B------:R-:W-:-:S05]  /*0780*/  VIADD R24, R5, 0x6 ;  /* 0x0000000605187836 */ /* 0x000fca0000000000 */
[----:B------:R-:W-:-:S04]  /*0790*/  ISETP.GE.U32.AND P1, PT, R24, UR15, PT ;  /* 0x0000000f18007c0c */ /* 0x000fc8000bf26070 */
[----:B------:R-:W-:-:S04]  /*07a0*/  ISETP.LT.OR P1, PT, R24, RZ, P1 ;  /* 0x000000ff1800720c */ /* 0x000fc80000f21670 */
[----:B------:R-:W-:Y:S01]  /*07b0*/  PLOP3.LUT P1, PT, P0, P1, PT, 0xf8, 0x8f ;  /* 0x00000000008f781c */ /* 0x000fe20000723f70 */
[----:B------:R-:W-:-:S05]  /*07c0*/  VIADD R24, R5, 0x7 ;  /* 0x0000000705187836 */ /* 0x000fca0000000000 */
[----:B------:R-:W-:-:S04]  /*07d0*/  ISETP.GE.U32.AND P4, PT, R24, UR15, PT ;  /* 0x0000000f18007c0c */ /* 0x000fc8000bf86070 */
[----:B------:R-:W-:-:S04]  /*07e0*/  ISETP.LT.OR P4, PT, R24, RZ, P4 ;  /* 0x000000ff1800720c */ /* 0x000fc80002781670 */
[----:B------:R-:W-:-:S13]  /*07f0*/  PLOP3.LUT P4, PT, P0, P4, PT, 0xf8, 0x8f ;  /* 0x00000000008f781c */ /* 0x000fda0000789f70 */
[----:B------:R-:W4:Y:S01]  /*0800*/  @!P4 LDG.E.64 R24, desc[UR12][R12.64+0x38] ;  /* 0x0000380c0c18c981 */ /* 0x000f22000c1e1b00 */
[----:B---3--:R-:W-:-:S03]  /*0810*/  @!P2 DMUL R20, R18, R20 ;  /* 0x000000141214a228 */ /* 0x008fc60000000000 */
[----:B------:R-:W3:Y:S01]  /*0820*/  @!P1 LDG.E.64 R18, desc[UR12][R14.64+0x30] ;  /* 0x0000300c0e129981 */ /* 0x000ee2000c1e1b00 */
[----:B--2---:R-:W-:-:S03]  /*0830*/  @!P3 DMUL R10, R16, R10 ;  /* 0x0000000a100ab228 */ /* 0x004fc60000000000 */
[----:B------:R0:W3:Y:S04]  /*0840*/  @!P1 LDG.E.64 R16, desc[UR12][R12.64+0x30] ;  /* 0x0000300c0c109981 */ /* 0x0000e8000c1e1b00 */
[----:B------:R-:W4:Y:S01]  /*0850*/  @!P4 LDG.E.64 R14, desc[UR12][R14.64+0x38] ;  /* 0x0000380c0e0ec981 */ /* 0x000f22000c1e1b00 */
[C---:B------:R-:W-:Y:S02]  /*0860*/  @!P2 DSETP.GEU.AND P5, PT, R22.reuse, R20, PT ;  /* 0x000000141600a22a */ /* 0x040fe40003fae000 */
[----:B------:R-:W-:-:S04]  /*0870*/  @P2 DSETP.GEU.AND P6, PT, R22, RZ, PT ;  /* 0x000000ff1600222a */ /* 0x000fc80003fce000 */
[----:B------:R-:W-:Y:S02]  /*0880*/  @!P2 FSEL R20, R20, R22, !P5 ;  /* 0x000000161414a208 */ /* 0x000fe40006800000 */
[----:B------:R-:W-:Y:S02]  /*0890*/  @!P2 FSEL R21, R21, R23, !P5 ;  /* 0x000000171515a208 */ /* 0x000fe40006800000 */
[----:B------:R-:W-:Y:S02]  /*08a0*/  @P2 FSEL R22, R22, RZ, P6 ;  /* 0x000000ff16162208 */ /* 0x000fe40003000000 */
[----:B------:R-:W-:-:S03]  /*08b0*/  @P2 FSEL R23, R23, RZ, P6 ;  /* 0x000000ff17172208 */ /* 0x000fc60003000000 */
[----:B------:R-:W-:Y:S02]  /*08c0*/  @P2 IMAD.MOV.U32 R20, RZ, RZ, R22 ;  /* 0x000000ffff142224 */ /* 0x000fe400078e0016 */
[----:B------:R-:W-:-:S06]  /*08d0*/  @P2 IMAD.MOV.U32 R21, RZ, RZ, R23 ;  /* 0x000000ffff152224 */ /* 0x000fcc00078e0017 */
[C---:B------:R-:W-:Y:S02]  /*08e0*/  @!P3 DSETP.GEU.AND P2, PT, R20.reuse, R10, PT ;  /* 0x0000000a1400b22a */ /* 0x040fe40003f4e000 */
[----:B------:R-:W-:-:S04]  /*08f0*/  @P3 DSETP.GEU.AND P5, PT, R20, RZ, PT ;  /* 0x000000ff1400322a */ /* 0x000fc80003fae000 */
[----:B------:R-:W-:Y:S02]  /*0900*/  @!P3 FSEL R11, R11, R21, !P2 ;  /* 0x000000150b0bb208 */ /* 0x000fe40005000000 */
[----:B0-----:R-:W-:Y:S02]  /*0910*/  @P3 FSEL R12, R20, RZ, P5 ;  /* 0x000000ff140c3208 */ /* 0x001fe40002800000 */
[----:B------:R-:W-:Y:S02]  /*0920*/  @P3 FSEL R21, R21, RZ, P5 ;  /* 0x000000ff15153208 */ /* 0x000fe40002800000 */
[----:B------:R-:W-:Y:S01]  /*0930*/  @!P3 FSEL R10, R10, R20, !P2 ;  /* 0x000000140a0ab208 */ /* 0x000fe20005000000 */
[----:B------:R-:W-:Y:S02]  /*0940*/  @P3 IMAD.MOV.U32 R10, RZ, RZ, R12 ;  /* 0x000000ffff0a3224 */ /* 0x000fe400078e000c */
[----:B------:R-:W-:-:S06]  /*0950*/  @P3 IMAD.MOV.U32 R11, RZ, RZ, R21 ;  /* 0x000000ffff0b3224 */ /* 0x000fcc00078e0015 */
[----:B------:R-:W-:-:S06]  /*0960*/  @P1 DSETP.GEU.AND P3, PT, R10, RZ, PT ;  /* 0x000000ff0a00122a */ /* 0x000fcc0003f6e000 */
[----:B------:R-:W-:Y:S02]  /*0970*/  @P1 FSEL R12, R10, RZ, P3 ;  /* 0x000000ff0a0c1208 */ /* 0x000fe40001800000 */
[----:B------:R-:W-:Y:S01]  /*0980*/  @P1 FSEL R13, R11, RZ, P3 ;  /* 0x000000ff0b0d1208 */ /* 0x000fe20001800000 */
[----:B------:R-:W-:-:S04]  /*0990*/  UIADD3 UR7, UPT, UPT, UR7, 0x8, URZ ;  /* 0x0000000807077890 */ /* 0x000fc8000fffe0ff */
[----:B------:R-:W-:Y:S01]  /*09a0*/  UISETP.NE.AND UP1, UPT, UR7, URZ, UPT ;  /* 0x000000ff0700728c */ /* 0x000fe2000bf25270 */
[----:B------:R-:W-:Y:S02]  /*09b0*/  VIADD R4, R4, 0x8 ;  /* 0x0000000804047836 */ /* 0x000fe40000000000 */
[----:B------:R-:W-:Y:S02]  /*09c0*/  VIADD R29, R29, 0x8 ;  /* 0x000000081d1d7836 */ /* 0x000fe40000000000 */
[----:B------:R-:W-:Y:S02]  /*09d0*/  VIADD R27, R27, 0x8 ;  /* 0x000000081b1b7836 */ /* 0x000fe40000000000 */
[----:B------:R-:W-:Y:S01]  /*09e0*/  VIADD R5, R5, 0x8 ;  /* 0x0000000805057836 */ /* 0x000fe20000000000 */
[----:B---3--:R-:W-:-:S08]  /*09f0*/  @!P1 DMUL R16, R16, R18 ;  /* 0x0000001210109228 */ /* 0x008fd00000000000 */
[----:B------:R-:W-:Y:S02]  /*0a00*/  @!P1 DSETP.GEU.AND P2, PT, R10, R16, PT ;  /* 0x000000100a00922a */ /* 0x000fe40003f4e000 */
[----:B----4-:R-:W-:-:S04]  /*0a10*/  @!P4 DMUL R14, R24, R14 ;  /* 0x0000000e180ec228 */ /* 0x010fc80000000000 */
[----:B------:R-:W-:Y:S01]  /*0a20*/  @!P1 FSEL R10, R16, R10, !P2 ;  /* 0x0000000a100a9208 */ /* 0x000fe20005000000 */
[----:B------:R-:W-:Y:S01]  /*0a30*/  @P1 IMAD.MOV.U32 R10, RZ, RZ, R12 ;  /* 0x000000ffff0a1224 */ /* 0x000fe200078e000c */
[----:B------:R-:W-:Y:S01]  /*0a40*/  @!P1 FSEL R11, R17, R11, !P2 ;  /* 0x0000000b110b9208 */ /* 0x000fe20005000000 */
[----:B------:R-:W-:-:S06]  /*0a50*/  @P1 IMAD.MOV.U32 R11, RZ, RZ, R13 ;  /* 0x000000ffff0b1224 */ /* 0x000fcc00078e000d */
[C---:B------:R-:W-:Y:S02]  /*0a60*/  @P4 DSETP.GEU.AND P2, PT, R10.reuse, RZ, PT ;  /* 0x000000ff0a00422a */ /* 0x040fe40003f4e000 */
[----:B------:R-:W-:-:S04]  /*0a70*/  @!P4 DSETP.GEU.AND P1, PT, R10, R14, PT ;  /* 0x0000000e0a00c22a */ /* 0x000fc80003f2e000 */
[----:B------:R-:W-:Y:S02]  /*0a80*/  @P4 FSEL R12, R10, RZ, P2 ;  /* 0x000000ff0a0c4208 */ /* 0x000fe40001000000 */
[----:B------:R-:W-:Y:S02]  /*0a90*/  @P4 FSEL R13, R11, RZ, P2 ;  /* 0x000000ff0b0d4208 */ /* 0x000fe40001000000 */
[----:B------:R-:W-:Y:S01]  /*0aa0*/  @!P4 FSEL R18, R14, R10, !P1 ;  /* 0x0000000a0e12c208 */ /* 0x000fe20004800000 */
[----:B------:R-:W-:Y:S01]  /*0ab0*/  @P4 IMAD.MOV.U32 R18, RZ, RZ, R12 ;  /* 0x000000ffff124224 */ /* 0x000fe200078e000c */
[----:B------:R-:W-:Y:S01]  /*0ac0*/  @!P4 FSEL R19, R15, R11, !P1 ;  /* 0x0000000b0f13c208 */ /* 0x000fe20004800000 */
[----:B------:R-:W-:Y:S01]  /*0ad0*/  @P4 IMAD.MOV.U32 R19, RZ, RZ, R13 ;  /* 0x000000ffff134224 */ /* 0x000fe200078e000d */
[----:B------:R-:W-:Y:S06]  /*0ae0*/  BRA.U UP1, `(.L_x_1) ;  /* 0xfffffff901007547 */ /* 0x000fec000b83ffff */
[----:B------:R-:W-:-:S07]  /*0af0*/  VIADD R20, R4, 0xfffffffd ;  /* 0xfffffffd04147836 */ /* 0x000fce0000000000 */
.L_x_0:
[----:B------:R-:W0:Y:S02]  /*0b00*/  LDCU UR7, c[0x0][0x3a0] ;  /* 0x00007400ff0777ac */ /* 0x000e240008000800 */
[----:B0-----:R-:W-:Y:S02]  /*0b10*/  ULOP3.LUT UR6, UR7, 0x6, URZ, 0xc0, !UPT ;  /* 0x0000000607067892 */ /* 0x001fe4000f8ec0ff */
[----:B------:R-:W-:Y:S02]  /*0b20*/  ULOP3.LUT UP2, URZ, UR7, 0x2, URZ, 0xc0, !UPT ;  /* 0x0000000207ff7892 */ /* 0x000fe4000f84c0ff */
[----:B------:R-:W-:-:S09]  /*0b30*/  UISETP.GE.U32.AND UP1, UPT, UR6, 0x3, UPT ;  /* 0x000000030600788c */ /* 0x000fd2000bf26070 */
[----:B------:R-:W-:Y:S05]  /*0b40*/  BRA.U !UP1, `(.L_x_2) ;  /* 0x0000000509107547 */ /* 0x000fea000b800000 */
[----:B------:R-:W0:Y:S01]  /*0b50*/  LDCU UR6, c[0x0][0x394] ;  /* 0x00007280ff0677ac */ /* 0x000e220008000800 */
[----:B------:R-:W1:Y:S01]  /*0b60*/  LDC.64 R24, c[0x0][0x388] ;  /* 0x0000e200ff187b82 */ /* 0x000e620000000a00 */
[----:B------:R-:W-:Y:S02]  /*0b70*/  IMAD.IADD R13, R3, 0x1, R20 ;  /* 0x00000001030d7824 */ /* 0x000fe400078e0214 */
[----:B------:R-:W-:Y:S02]  /*0b80*/  VIADD R5, R20, UR11 ;  /* 0x0000000b14057c36 */ /* 0x000fe40008000000 */
[----:B------:R-:W-:-:S03]  /*0b90*/  VIADD R4, R13, 0x1 ;  /* 0x000000010d047836 */ /* 0x000fc60000000000 */
[----:B------:R-:W2:Y:S01]  /*0ba0*/  LDC.64 R26, c[0x0][0x398] ;  /* 0x0000e600ff1a7b82 */ /* 0x000ea20000000a00 */
[C---:B0-----:R-:W-:Y:S01]  /*0bb0*/  ISETP.GE.U32.AND P1, PT, R13.reuse, UR6, PT ;  /* 0x000000060d007c0c */ /* 0x041fe2000bf26070 */
[----:B------:R-:W-:Y:S01]  /*0bc0*/  IMAD R7, R2, UR6, R13 ;  /* 0x0000000602077c24 */ /* 0x000fe2000f8e020d */
[C---:B------:R-:W-:Y:S02]  /*0bd0*/  ISETP.GE.U32.AND P2, PT, R4.reuse, UR6, PT ;  /* 0x0000000604007c0c */ /* 0x040fe4000bf46070 */
[----:B------:R-:W-:Y:S02]  /*0be0*/  ISETP.LT.OR P1, PT, R13, RZ, P1 ;  /* 0x000000ff0d00720c */ /* 0x000fe40000f21670 */
[----:B------:R-:W-:Y:S01]  /*0bf0*/  ISETP.LT.OR P2, PT, R4, RZ, P2 ;  /* 0x000000ff0400720c */ /* 0x000fe20001741670 */
[----:B-1----:R-:W-:Y:S01]  /*0c00*/  IMAD.WIDE R24, R7, 0x8, R24 ;  /* 0x0000000807187825 */ /* 0x002fe200078e0218 */
[----:B------:R-:W-:-:S03]  /*0c10*/  PLOP3.LUT P1, PT, P0, P1, PT, 0xf8, 0x8f ;  /* 0x00000000008f781c */ /* 0x000fc60000723f70 */
[----:B--2---:R-:W-:Y:S01]  /*0c20*/  IMAD.WIDE R26, R5, 0x8, R26 ;  /* 0x00000008051a7825 */ /* 0x004fe200078e021a */
[----:B------:R-:W-:-:S09]  /*0c30*/  PLOP3.LUT P2, PT, P0, P2, PT, 0xf8, 0x8f ;  /* 0x00000000008f781c */ /* 0x000fd20000745f70 */
[----:B------:R-:W2:Y:S04]  /*0c40*/  @!P1 LDG.E.64 R4, desc[UR12][R24.64] ;  /* 0x0000000c18049981 */ /* 0x000ea8000c1e1b00 */
[----:B------:R-:W2:Y:S01]  /*0c50*/  @!P1 LDG.E.64 R6, desc[UR12][R26.64] ;  /* 0x0000000c1a069981 */ /* 0x000ea2000c1e1b00 */
[----:B------:R-:W-:-:S03]  /*0c60*/  VIADD R8, R13, 0x2 ;  /* 0x000000020d087836 */ /* 0x000fc60000000000 */
[----:B------:R-:W3:Y:S02]  /*0c70*/  @!P2 LDG.E.64 R10, desc[UR12][R26.64+0x8] ;  /* 0x0000080c1a0aa981 */ /* 0x000ee4000c1e1b00 */
[----:B------:R-:W-:-:S04]  /*0c80*/  ISETP.GE.U32.AND P3, PT, R8, UR6, PT ;  /* 0x0000000608007c0c */ /* 0x000fc8000bf66070 */
[----:B------:R-:W-:Y:S02]  /*0c90*/  ISETP.LT.OR P3, PT, R8, RZ, P3 ;  /* 0x000000ff0800720c */ /* 0x000fe40001f61670 */
[----:B------:R-:W3:Y:S02]  /*0ca0*/  @!P2 LDG.E.64 R8, desc[UR12][R24.64+0x8] ;  /* 0x0000080c1808a981 */ /* 0x000ee4000c1e1b00 */
[----:B------:R-:W-:Y:S01]  /*0cb0*/  PLOP3.LUT P3, PT, P0, P3, PT, 0xf8, 0x8f ;  /* 0x00000000008f781c */ /* 0x000fe20000767f70 */
[----:B------:R-:W-:-:S05]  /*0cc0*/  VIADD R12, R13, 0x3 ;  /* 0x000000030d0c7836 */ /* 0x000fca0000000000 */
[----:B------:R-:W-:-:S04]  /*0cd0*/  ISETP.GE.U32.AND P4, PT, R12, UR6, PT ;  /* 0x000000060c007c0c */ /* 0x000fc8000bf86070 */
[----:B------:R-:W-:-:S03]  /*0ce0*/  ISETP.LT.OR P4, PT, R12, RZ, P4 ;  /* 0x000000ff0c00720c */ /* 0x000fc60002781670 */
[----:B------:R-:W4:Y:S04]  /*0cf0*/  @!P3 LDG.E.64 R12, desc[UR12][R24.64+0x10] ;  /* 0x0000100c180cb981 */ /* 0x000f28000c1e1b00 */
[----:B------:R-:W4:Y:S01]  /*0d00*/  @!P3 LDG.E.64 R14, desc[UR12][R26.64+0x10] ;  /* 0x0000100c1a0eb981 */ /* 0x000f22000c1e1b00 */
[----:B------:R-:W-:-:S13]  /*0d10*/  PLOP3.LUT P4, PT, P0, P4, PT, 0xf8, 0x8f ;  /* 0x00000000008f781c */ /* 0x000fda0000789f70 */
[----:B------:R-:W5:Y:S04]  /*0d20*/  @!P4 LDG.E.64 R16, desc[UR12][R24.64+0x18] ;  /* 0x0000180c1810c981 */ /* 0x000f68000c1e1b00 */
[----:B------:R-:W5:Y:S01]  /*0d30*/  @!P4 LDG.E.64 R22, desc[UR12][R26.64+0x18] ;  /* 0x0000180c1a16c981 */ /* 0x000f62000c1e1b00 */
[----:B------:R-:W-:Y:S01]  /*0d40*/  @P1 DSETP.GEU.AND P6, PT, R18, RZ, PT ;  /* 0x000000ff1200122a */ /* 0x000fe20003fce000 */
[----:B------:R-:W-:Y:S01]  /*0d50*/  VIADD R20, R20, 0x4 ;  /* 0x0000000414147836 */ /* 0x000fe20000000000 */
[----:B--2---:R-:W-:-:S04]  /*0d60*/  @!P1 DMUL R4, R4, R6 ;  /* 0x0000000604049228 */ /* 0x004fc80000000000 */
[----:B------:R-:W-:Y:S02]  /*0d70*/  @P1 FSEL R6, R18, RZ, P6 ;  /* 0x000000ff12061208 */ /* 0x000fe40003000000 */
[----:B------:R-:W-:Y:S02]  /*0d80*/  @P1 FSEL R7, R19, RZ, P6 ;  /* 0x000000ff13071208 */ /* 0x000fe40003000000 */
[----:B------:R-:W-:-:S06]  /*0d90*/  @!P1 DSETP.GEU.AND P5, PT, R18, R4, PT ;  /* 0x000000041200922a */ /* 0x000fcc0003fae000 */
[----:B------:R-:W-:Y:S01]  /*0da0*/  @!P1 FSEL R4, R4, R18, !P5 ;  /* 0x0000001204049208 */ /* 0x000fe20006800000 */
[----:B------:R-:W-:Y:S01]  /*0db0*/  @P1 IMAD.MOV.U32 R4, RZ, RZ, R6 ;  /* 0x000000ffff041224 */ /* 0x000fe200078e0006 */
[----:B------:R-:W-:Y:S01]  /*0dc0*/  @!P1 FSEL R5, R5, R19, !P5 ;  /* 0x0000001305059208 */ /* 0x000fe20006800000 */
[----:B------:R-:W-:Y:S01]  /*0dd0*/  @P1 IMAD.MOV.U32 R5, RZ, RZ, R7 ;  /* 0x000000ffff051224 */ /* 0x000fe200078e0007 */
[----:B---3--:R-:W-:-:S05]  /*0de0*/  @!P2 DMUL R8, R8, R10 ;  /* 0x0000000a0808a228 */ /* 0x008fca0000000000 */
[----:B------:R-:W-:-:S03]  /*0df0*/  @P2 DSETP.GEU.AND P5, PT, R4, RZ, PT ;  /* 0x000000ff0400222a */ /* 0x000fc60003fae000 */
[----:B------:R-:W-:-:S03]  /*0e00*/  @!P2 DSETP.GEU.AND P1, PT, R4, R8, PT ;  /* 0x000000080400a22a */ /* 0x000fc60003f2e000 */
[----:B------:R-:W-:Y:S02]  /*0e10*/  @P2 FSEL R6, R4, RZ, P5 ;  /* 0x000000ff04062208 */ /* 0x000fe40002800000 */
[----:B------:R-:W-:Y:S02]  /*0e20*/  @P2 FSEL R7, R5, RZ, P5 ;  /* 0x000000ff05072208 */ /* 0x000fe40002800000 */
[----:B------:R-:W-:Y:S01]  /*0e30*/  @!P2 FSEL R4, R8, R4, !P1 ;  /* 0x000000040804a208 */ /* 0x000fe20004800000 */
[----:B------:R-:W-:Y:S01]  /*0e40*/  @P2 IMAD.MOV.U32 R4, RZ, RZ, R6 ;  /* 0x000000ffff042224 */ /* 0x000fe200078e0006 */
[----:B------:R-:W-:Y:S01]  /*0e50*/  @!P2 FSEL R5, R9, R5, !P1 ;  /* 0x000000050905a208 */ /* 0x000fe20004800000 */
[----:B------:R-:W-:Y:S01]  /*0e60*/  @P2 IMAD.MOV.U32 R5, RZ, RZ, R7 ;  /* 0x000000ffff052224 */ /* 0x000fe200078e0007 */
[----:B----4-:R-:W-:-:S05]  /*0e70*/  @!P3 DMUL R12, R12, R14 ;  /* 0x0000000e0c0cb228 */ /* 0x010fca0000000000 */
        /* <DEDUP_REMOVED lines=8> */
[----:B-----5:R-:W-:-:S05]  /*0f00*/  @!P4 DMUL R16, R16, R22 ;  /* 0x000000161010c228 */ /* 0x020fca0000000000 */
[----:B------:R-:W-:-:S03]  /*0f10*/  @P4 DSETP.GEU.AND P2, PT, R4, RZ, PT ;  /* 0x000000ff0400422a */ /* 0x000fc60003f4e000 */
[----:B------:R-:W-:-:S03]  /*0f20*/  @!P4 DSETP.GEU.AND P1, PT, R4, R16, PT ;  /* 0x000000100400c22a */ /* 0x000fc60003f2e000 */
[----:B------:R-:W-:Y:S02]  /*0f30*/  @P4 FSEL R6, R4, RZ, P2 ;  /* 0x000000ff04064208 */ /* 0x000fe40001000000 */
[----:B------:R-:W-:Y:S02]  /*0f40*/  @P4 FSEL R7, R5, RZ, P2 ;  /* 0x000000ff05074208 */ /* 0x000fe40001000000 */
[----:B------:R-:W-:Y:S01]  /*0f50*/  @!P4 FSEL R18, R16, R4, !P1 ;  /* 0x000000041012c208 */ /* 0x000fe20004800000 */
[----:B------:R-:W-:Y:S01]  /*0f60*/  @P4 IMAD.MOV.U32 R18, RZ, RZ, R6 ;  /* 0x000000ffff124224 */ /* 0x000fe200078e0006 */
[----:B------:R-:W-:Y:S01]  /*0f70*/  @!P4 FSEL R19, R17, R5, !P1 ;  /* 0x000000051113c208 */ /* 0x000fe20004800000 */
[----:B------:R-:W-:-:S07]  /*0f80*/  @P4 IMAD.MOV.U32 R19, RZ, RZ, R7 ;  /* 0x000000ffff134224 */ /* 0x000fce00078e0007 */
.L_x_2:
        /* <DEDUP_REMOVED lines=17> */
[----:B------:R-:W2:Y:S04]  /*10a0*/  @!P1 LDG.E.64 R6, desc[UR12][R14.64] ;  /* 0x0000000c0e069981 */ /* 0x000ea8000c1e1b00 */
[----:B------:R-:W3:Y:S04]  /*10b0*/  @!P2 LDG.E.64 R8, desc[UR12][R12.64+0x8] ;  /* 0x0000080c0c08a981 */ /* 0x000ee8000c1e1b00 */
[----:B------:R-:W3:Y:S01]  /*10c0*/  @!P2 LDG.E.64 R10, desc[UR12][R14.64+0x8] ;  /* 0x0000080c0e0aa981 */ /* 0x000ee2000c1e1b00 */
[----:B------:R-:W-:Y:S01]  /*10d0*/  @P1 DSETP.GEU.AND P4, PT, R18, RZ, PT ;  /* 0x000000ff1200122a */ /* 0x000fe20003f8e000 */
[----:B------:R-:W-:Y:S01]  /*10e0*/  VIADD R20, R20, 0x2 ;  /* 0x0000000214147836 */ /* 0x000fe20000000000 */
[----:B--2---:R-:W-:-:S04]  /*10f0*/  @!P1 DMUL R4, R4, R6 ;  /* 0x0000000604049228 */ /* 0x004fc80000000000 */
[----:B------:R-:W-:Y:S02]  /*1100*/  @P1 FSEL R6, R18, RZ, P4 ;  /* 0x000000ff12061208 */ /* 0x000fe40002000000 */
[----:B------:R-:W-:Y:S02]  /*1110*/  @P1 FSEL R7, R19, RZ, P4 ;  /* 0x000000ff13071208 */ /* 0x000fe40002000000 */
[----:B------:R-:W-:Y:S02]  /*1120*/  @!P1 DSETP.GEU.AND P3, PT, R18, R4, PT ;  /* 0x000000041200922a */ /* 0x000fe40003f6e000 */
[----:B---3--:R-:W-:-:S04]  /*1130*/  @!P2 DMUL R8, R8, R10 ;  /* 0x0000000a0808a228 */ /* 0x008fc80000000000 */
        /* <DEDUP_REMOVED lines=11> */
[----:B------:R-:W-:-:S07]  /*11f0*/  @P2 IMAD.MOV.U32 R19, RZ, RZ, R7 ;  /* 0x000000ffff132224 */ /* 0x000fce00078e0007 */
.L_x_3:
[----:B------:R-:W0:Y:S01]  /*1200*/  LDCU UR6, c[0x0][0x394] ;  /* 0x00007280ff0677ac */ /* 0x000e220008000800 */
[----:B------:R-:W-:-:S05]  /*1210*/  IMAD.IADD R9, R3, 0x1, R20 ;  /* 0x0000000103097824 */ /* 0x000fca00078e0214 */
[----:B0-----:R-:W-:Y:S01]  /*1220*/  ISETP.GE.U32.AND P1, PT, R9, UR6, PT ;  /* 0x0000000609007c0c */ /* 0x001fe2000bf26070 */
[----:B------:R-:W-:-:S03]  /*1230*/  IMAD R11, R2, UR6, R9 ;  /* 0x00000006020b7c24 */ /* 0x000fc6000f8e0209 */
[----:B------:R-:W-:Y:S01]  /*1240*/  ISETP.LT.OR P1, PT, R9, RZ, P1 ;  /* 0x000000ff0900720c */ /* 0x000fe20000f21670 */
[----:B------:R-:W-:-:S03]  /*1250*/  VIADD R9, R20, UR11 ;  /* 0x0000000b14097c36 */ /* 0x000fc60008000000 */
[----:B------:R-:W-:-:S13]  /*1260*/  PLOP3.LUT P1, PT, P0, P1, PT, 0xf8, 0x8f ;  /* 0x00000000008f781c */ /* 0x000fda0000723f70 */
[----:B------:R-:W0:Y:S08]  /*1270*/  @!P1 LDC.64 R4, c[0x0][0x388] ;  /* 0x0000e200ff049b82 */ /* 0x000e300000000a00 */
[----:B------:R-:W1:Y:S01]  /*1280*/  @!P1 LDC.64 R6, c[0x0][0x398] ;  /* 0x0000e600ff069b82 */ /* 0x000e620000000a00 */
[----:B0-----:R-:W-:-:S06]  /*1290*/  @!P1 IMAD.WIDE R4, R11, 0x8, R4 ;  /* 0x000000080b049825 */ /* 0x001fcc00078e0204 */
[----:B------:R-:W2:Y:S01]  /*12a0*/  @!P1 LDG.E.64 R4, desc[UR12][R4.64] ;  /* 0x0000000c04049981 */ /* 0x000ea2000c1e1b00 */
[----:B-1----:R-:W-:-:S06]  /*12b0*/  @!P1 IMAD.WIDE R6, R9, 0x8, R6 ;  /* 0x0000000809069825 */ /* 0x002fcc00078e0206 */
[----:B------:R-:W2:Y:S01]  /*12c0*/  @!P1 LDG.E.64 R6, desc[UR12][R6.64] ;  /* 0x0000000c06069981 */ /* 0x000ea2000c1e1b00 */
[----:B------:R-:W-:-:S06]  /*12d0*/  @P1 DSETP.GEU.AND P2, PT, R18, RZ, PT ;  /* 0x000000ff1200122a */ /* 0x000fcc0003f4e000 */
[----:B------:R-:W-:Y:S01]  /*12e0*/  @P1 FSEL R2, R18, RZ, P2 ;  /* 0x000000ff12021208 */ /* 0x000fe20001000000 */
[----:B--2---:R-:W-:-:S08]  /*12f0*/  @!P1 DMUL R8, R4, R6 ;  /* 0x0000000604089228 */ /* 0x004fd00000000000 */
[----:B------:R-:W-:-:S06]  /*1300*/  @!P1 DSETP.GEU.AND P0, PT, R18, R8, PT ;  /* 0x000000081200922a */ /* 0x000fcc0003f0e000 */
[----:B------:R-:W-:Y:S02]  /*1310*/  @!P1 FSEL R11, R9, R19, !P0 ;  /* 0x00000013090b9208 */ /* 0x000fe40004000000 */
[----:B------:R-:W-:Y:S02]  /*1320*/  @P1 FSEL R9, R19, RZ, P2 ;  /* 0x000000ff13091208 */ /* 0x000fe40001000000 */
[----:B------:R-:W-:Y:S01]  /*1330*/  @!P1 FSEL R18, R8, R18, !P0 ;  /* 0x0000001208129208 */ /* 0x000fe20004000000 */
[----:B------:R-:W-:Y:S02]  /*1340*/  @!P1 IMAD.MOV.U32 R19, RZ, RZ, R11 ;  /* 0x000000ffff139224 */ /* 0x000fe400078e000b */
[----:B------:R-:W-:Y:S02]  /*1350*/  @P1 IMAD.MOV.U32 R18, RZ, RZ, R2 ;  /* 0x000000ffff121224 */ /* 0x000fe400078e0002 */
[----:B------:R-:W-:Y:S01]  /*1360*/  @P1 IMAD.MOV.U32 R19, RZ, RZ, R9 ;  /* 0x000000ffff131224 */ /* 0x000fe200078e0009 */
[----:B------:R-:W-:Y:S06]  /*1370*/  BRA.U UP0, `(.L_x_4) ;  /* 0xffffffed00747547 */ /* 0x000fec000b83ffff */
[----:B------:R-:W0:Y:S01]  /*1380*/  LDC.64 R4, c[0x0][0x380] ;  /* 0x0000e000ff047b82 */ /* 0x000e220000000a00 */
[----:B------:R-:W-:-:S04]  /*1390*/  IMAD R3, R0, UR6, R3 ;  /* 0x0000000600037c24 */ /* 0x000fc8000f8e0203 */
[----:B0-----:R-:W-:-:S05]  /*13a0*/  IMAD.WIDE R2, R3, 0x8, R4 ;  /* 0x0000000803027825 */ /* 0x001fca00078e0204 */
[----:B------:R-:W-:Y:S01]  /*13b0*/  STG.E.64 desc[UR12][R2.64], R18 ;  /* 0x0000001202007986 */ /* 0x000fe2000c101b0c */
[----:B------:R-:W-:Y:S05]  /*13c0*/  EXIT ;  /* 0x000000000000794d */ /* 0x000fea0003800000 */
.L_x_5:
[----:B------:R-:W-:-:S00]  /*13d0*/  BRA `(.L_x_5) ;  /* 0xfffffffc00fc7947 */ /* 0x000fc0000383ffff */
[----:B------:R-:W-:-:S00]  /*13e0*/  NOP ;  /* 0x0000000000007918 */ /* 0x000fc00000000000 */
        /* <DEDUP_REMOVED lines=9> */
.L_x_6:


//--------------------- .nv.shared.reserved.0     --------------------------
	.section	.nv.shared.reserved.0,"aw",@nobits
	.weak		__nv_reservedSMEM_offset_0_alias
	.size		__nv_reservedSMEM_offset_0_alias, 0, 64
	.other		__nv_reservedSMEM_offset_0_alias,@"STO_CUDA_RESERVED_SHARED STV_DEFAULT"
__nv_reservedSMEM_offset_0_alias:
	.zero		0
	.zero		64


//--------------------- .nv.constant0._Z7maxBlurPdS_jjS_jj --------------------------
	.section	.nv.constant0._Z7maxBlurPdS_jjS_jj,"a",@progbits
	.sectionflags	@""
	.align	4
.nv.constant0._Z7maxBlurPdS_jjS_jj:
	.zero		936


//--------------------- SYMBOLS --------------------------

	.type		.nv.reservedSmem.offset0,@object
	.size		.nv.reservedSmem.offset0,0x4
